	.headerflags	@"EF_CUDA_TEXMODE_UNIFIED EF_CUDA_64BIT_ADDRESS EF_CUDA_ACCELERATORS EF_CUDA_SM90 EF_CUDA_VIRTUAL_SM(EF_CUDA_SM90)"
	.elftype	@"ET_EXEC"


//--------------------- .nv.info                  --------------------------
	.section	.nv.info,"",@"SHT_CUDA_INFO"
	.align	4


	//----- nvinfo : EIATTR_REGCOUNT
	.align		4
        /*0000*/ 	.byte	0x04, 0x2f
        /*0002*/ 	.short	(.L_3 - .L_2)
	.align		4
.L_2:
        /*0004*/ 	.word	index@(triton_poi_fused__native_batch_norm_legit_no_training_add_convolution_leaky_relu_22)
        /*0008*/ 	.word	0x00000016


	//----- nvinfo : EIATTR_MIN_STACK_SIZE
	.align		4
.L_3:
        /*000c*/ 	.byte	0x04, 0x12
        /*000e*/ 	.short	(.L_5 - .L_4)
	.align		4
.L_4:
        /*0010*/ 	.word	index@(triton_poi_fused__native_batch_norm_legit_no_training_add_convolution_leaky_relu_22)
        /*0014*/ 	.word	0x00000000


	//----- nvinfo : EIATTR_FRAME_SIZE
	.align		4
.L_5:
        /*0018*/ 	.byte	0x04, 0x11
        /*001a*/ 	.short	(.L_7 - .L_6)
	.align		4
.L_6:
        /*001c*/ 	.word	index@(triton_poi_fused__native_batch_norm_legit_no_training_add_convolution_leaky_relu_22)
        /*0020*/ 	.word	0x00000000


	//----- nvinfo : EIATTR_MIN_STACK_SIZE
	.align		4
.L_7:
        /*0024*/ 	.byte	0x04, 0x12
        /*0026*/ 	.short	(.L_9 - .L_8)
	.align		4
.L_8:
        /*0028*/ 	.word	index@(triton_poi_fused__native_batch_norm_legit_no_training_add_convolution_leaky_relu_22)
        /*002c*/ 	.word	0x00000000
.L_9:


//--------------------- .nv.info.triton_poi_fused__native_batch_norm_legit_no_training_add_convolution_leaky_relu_22 --------------------------
	.section	.nv.info.triton_poi_fused__native_batch_norm_legit_no_training_add_convolution_leaky_relu_22,"",@"SHT_CUDA_INFO"
	.sectionflags	@""
	.align	4


	//----- nvinfo : EIATTR_CUDA_API_VERSION
	.align		4
        /*0000*/ 	.byte	0x04, 0x37
        /*0002*/ 	.short	(.L_11 - .L_10)
.L_10:
        /*0004*/ 	.word	0x0000007c


	//----- nvinfo : EIATTR_KPARAM_INFO
	.align		4
.L_11:
        /*0008*/ 	.byte	0x04, 0x17
        /*000a*/ 	.short	(.L_13 - .L_12)
.L_12:
        /*000c*/ 	.word	0x00000000
        /*0010*/ 	.short	0x0009
        /*0012*/ 	.short	0x0048
        /*0014*/ 	.byte	0x00, 0xf0, 0x11, 0x00


	//----- nvinfo : EIATTR_KPARAM_INFO
	.align		4
.L_13:
        /*0018*/ 	.byte	0x04, 0x17
        /*001a*/ 	.short	(.L_15 - .L_14)
.L_14:
        /*001c*/ 	.word	0x00000000
        /*0020*/ 	.short	0x0008
        /*0022*/ 	.short	0x0040
        /*0024*/ 	.byte	0x00, 0xf4, 0x21, 0x00


	//----- nvinfo : EIATTR_KPARAM_INFO
	.align		4
.L_15:
        /*0028*/ 	.byte	0x04, 0x17
        /*002a*/ 	.short	(.L_17 - .L_16)
.L_16:
        /*002c*/ 	.word	0x00000000
        /*0030*/ 	.short	0x0007
        /*0032*/ 	.short	0x0038
        /*0034*/ 	.byte	0x00, 0xf4, 0x21, 0x00


	//----- nvinfo : EIATTR_KPARAM_INFO
	.align		4
.L_17:
        /*0038*/ 	.byte	0x04, 0x17
        /*003a*/ 	.short	(.L_19 - .L_18)
.L_18:
        /*003c*/ 	.word	0x00000000
        /*0040*/ 	.short	0x0006
        /*0042*/ 	.short	0x0030
        /*0044*/ 	.byte	0x00, 0xf4, 0x21, 0x00


	//----- nvinfo : EIATTR_KPARAM_INFO
	.align		4
.L_19:
        /*0048*/ 	.byte	0x04, 0x17
        /*004a*/ 	.short	(.L_21 - .L_20)
.L_20:
        /*004c*/ 	.word	0x00000000
        /*0050*/ 	.short	0x0005
        /*0052*/ 	.short	0x0028
        /*0054*/ 	.byte	0x00, 0xf4, 0x21, 0x00


	//----- nvinfo : EIATTR_KPARAM_INFO
	.align		4
.L_21:
        /*0058*/ 	.byte	0x04, 0x17
        /*005a*/ 	.short	(.L_23 - .L_22)
.L_22:
        /*005c*/ 	.word	0x00000000
        /*0060*/ 	.short	0x0004
        /*0062*/ 	.short	0x0020
        /*0064*/ 	.byte	0x00, 0xf4, 0x21, 0x00


	//----- nvinfo : EIATTR_KPARAM_INFO
	.align		4
.L_23:
        /*0068*/ 	.byte	0x04, 0x17
        /*006a*/ 	.short	(.L_25 - .L_24)
.L_24:
        /*006c*/ 	.word	0x00000000
        /*0070*/ 	.short	0x0003
        /*0072*/ 	.short	0x0018
        /*0074*/ 	.byte	0x00, 0xf4, 0x21, 0x00


	//----- nvinfo : EIATTR_KPARAM_INFO
	.align		4
.L_25:
        /*0078*/ 	.byte	0x04, 0x17
        /*007a*/ 	.short	(.L_27 - .L_26)
.L_26:
        /*007c*/ 	.word	0x00000000
        /*0080*/ 	.short	0x0002
        /*0082*/ 	.short	0x0010
        /*0084*/ 	.byte	0x00, 0xf4, 0x21, 0x00


	//----- nvinfo : EIATTR_KPARAM_INFO
	.align		4
.L_27:
        /*0088*/ 	.byte	0x04, 0x17
        /*008a*/ 	.short	(.L_29 - .L_28)
.L_28:
        /*008c*/ 	.word	0x00000000
        /*0090*/ 	.short	0x0001
        /*0092*/ 	.short	0x0008
        /*0094*/ 	.byte	0x00, 0xf4, 0x21, 0x00


	//----- nvinfo : EIATTR_KPARAM_INFO
	.align		4
.L_29:
        /*0098*/ 	.byte	0x04, 0x17
        /*009a*/ 	.short	(.L_31 - .L_30)
.L_30:
        /*009c*/ 	.word	0x00000000
        /*00a0*/ 	.short	0x0000
        /*00a2*/ 	.short	0x0000
        /*00a4*/ 	.byte	0x00, 0xf4, 0x21, 0x00


	//----- nvinfo : EIATTR_SPARSE_MMA_MASK
	.align		4
.L_31:
        /*00a8*/ 	.byte	0x03, 0x50
        /*00aa*/ 	.short	0x0000


	//----- nvinfo : EIATTR_MAXREG_COUNT
	.align		4
        /*00ac*/ 	.byte	0x03, 0x1b
        /*00ae*/ 	.short	0x00ff


	//----- nvinfo : EIATTR_EXIT_INSTR_OFFSETS
	.align		4
        /*00b0*/ 	.byte	0x04, 0x1c
        /*00b2*/ 	.short	(.L_33 - .L_32)


	//   ....[0]....
.L_32:
        /*00b4*/ 	.word	0x000003b0


	//----- nvinfo : EIATTR_REQNTID
	.align		4
.L_33:
        /*00b8*/ 	.byte	0x04, 0x10
        /*00ba*/ 	.short	(.L_35 - .L_34)
.L_34:
        /*00bc*/ 	.word	0x00000080
        /*00c0*/ 	.word	0x00000001
        /*00c4*/ 	.word	0x00000001


	//----- nvinfo : EIATTR_CBANK_PARAM_SIZE
	.align		4
.L_35:
        /*00c8*/ 	.byte	0x03, 0x19
        /*00ca*/ 	.short	0x004c


	//----- nvinfo : EIATTR_PARAM_CBANK
	.align		4
        /*00cc*/ 	.byte	0x04, 0x0a
        /*00ce*/ 	.short	(.L_37 - .L_36)
	.align		4
.L_36:
        /*00d0*/ 	.word	index@(.nv.constant0.triton_poi_fused__native_batch_norm_legit_no_training_add_convolution_leaky_relu_22)
        /*00d4*/ 	.short	0x0210
        /*00d6*/ 	.short	0x004c


	//----- nvinfo : EIATTR_SW_WAR
	.align		4
.L_37:
        /*00d8*/ 	.byte	0x04, 0x36
        /*00da*/ 	.short	(.L_39 - .L_38)
.L_38:
        /*00dc*/ 	.word	0x00000008
.L_39:


//--------------------- .nv.callgraph             --------------------------
	.section	.nv.callgraph,"",@"SHT_CUDA_CALLGRAPH"
	.align	4
	.sectionentsize	8
	.align		4
        /*0000*/ 	.word	0x00000000
	.align		4
        /*0004*/ 	.word	0xffffffff
	.align		4
        /*0008*/ 	.word	0x00000000
	.align		4
        /*000c*/ 	.word	0xfffffffe
	.align		4
        /*0010*/ 	.word	0x00000000
	.align		4
        /*0014*/ 	.word	0xfffffffd
	.align		4
        /*0018*/ 	.word	0x00000000
	.align		4
        /*001c*/ 	.word	0xfffffffc


//--------------------- .nv.constant4             --------------------------
	.section	.nv.constant4,"a",@progbits
	.align	8
	.align		8
.nv.constant4:
        /*0000*/ 	.dword	_$_str
	.align		8
        /*0008*/ 	.dword	_$_str_$_2


//--------------------- .text.triton_poi_fused__native_batch_norm_legit_no_training_add_convolution_leaky_relu_22 --------------------------
	.section	.text.triton_poi_fused__native_batch_norm_legit_no_training_add_convolution_leaky_relu_22,"ax",@progbits
	.align	128
        .global         triton_poi_fused__native_batch_norm_legit_no_training_add_convolution_leaky_relu_22
        .type           triton_poi_fused__native_batch_norm_legit_no_training_add_convolution_leaky_relu_22,@function
        .size           triton_poi_fused__native_batch_norm_legit_no_training_add_convolution_leaky_relu_22,(.L_x_1 - triton_poi_fused__native_batch_norm_legit_no_training_add_convolution_leaky_relu_22)
        .other          triton_poi_fused__native_batch_norm_legit_no_training_add_convolution_leaky_relu_22,@"STO_CUDA_ENTRY STV_DEFAULT"
triton_poi_fused__native_batch_norm_legit_no_training_add_convolution_leaky_relu_22:
.text.triton_poi_fused__native_batch_norm_legit_no_training_add_convolution_leaky_relu_22:
[----:B------:R-:W-:Y:S01]  /*0000*/  LDC R1, c[0x0][0x28] ;  /* 0x00000a00ff017b82 */ /* 0x000fe20000000800 */
[----:B------:R-:W1:Y:S07]  /*0010*/  S2R R0, SR_TID.X ;  /* 0x0000000000007919 */ /* 0x000e6e0000002100 */
[----:B------:R-:W2:Y:S01]  /*0020*/  LDC.64 R14, c[0x0][0x230] ;  /* 0x00008c00ff0e7b82 */ /* 0x000ea20000000a00 */
[----:B------:R-:W-:Y:S01]  /*0030*/  ULDC.64 UR4, c[0x0][0x208] ;  /* 0x0000820000047ab9 */ /* 0x000fe20000000a00 */
[----:B------:R-:W-:Y:S01]  /*0040*/  ULDC.64 UR6, c[0x0][0x250] ;  /* 0x0000940000067ab9 */ /* 0x000fe20000000a00 */
[----:B------:R-:W3:Y:S05]  /*0050*/  S2R R3, SR_CTAID.X ;  /* 0x0000000000037919 */ /* 0x000eea0000002500 */
[----:B------:R-:W4:Y:S08]  /*0060*/  LDC.64 R16, c[0x0][0x220] ;  /* 0x00008800ff107b82 */ /* 0x000f300000000a00 */
[----:B------:R-:W5:Y:S08]  /*0070*/  LDC.64 R18, c[0x0][0x228] ;  /* 0x00008a00ff127b82 */ /* 0x000f700000000a00 */
[----:B------:R-:W5:Y:S01]  /*0080*/  LDC.64 R10, c[0x0][0x238] ;  /* 0x00008e00ff0a7b82 */ /* 0x000f620000000a00 */
[----:B-1----:R-:W-:-:S07]  /*0090*/  LOP3.LUT R0, R0, 0x7f, RZ, 0xc0, !PT ;  /* 0x0000007f00007812 */ /* 0x002fce00078ec0ff */
[----:B------:R-:W1:Y:S01]  /*00a0*/  LDC.64 R6, c[0x0][0x240] ;  /* 0x00009000ff067b82 */ /* 0x000e620000000a00 */
[----:B---3--:R-:W-:Y:S02]  /*00b0*/  SHF.R.S32.HI R2, RZ, 0x18, R3 ;  /* 0x00000018ff027819 */ /* 0x008fe40000011403 */
[----:B------:R-:W-:Y:S02]  /*00c0*/  LEA R0, R3, R0, 0x7 ;  /* 0x0000000003007211 */ /* 0x000fe400078e38ff */
[----:B------:R-:W-:-:S03]  /*00d0*/  SGXT R3, R2, 0x1 ;  /* 0x000000010203781a */ /* 0x000fc60000000200 */
[----:B------:R-:W3:Y:S01]  /*00e0*/  LDC.64 R4, c[0x0][0x248] ;  /* 0x00009200ff047b82 */ /* 0x000ee20000000a00 */
[----:B------:R-:W-:-:S04]  /*00f0*/  LEA.HI R3, R3, R0, RZ, 0xa ;  /* 0x0000000003037211 */ /* 0x000fc800078f50ff */
[----:B------:R-:W-:-:S04]  /*0100*/  LOP3.LUT R3, R3, 0xfffffc00, RZ, 0xc0, !PT ;  /* 0xfffffc0003037812 */ /* 0x000fc800078ec0ff */
[----:B------:R-:W-:Y:S02]  /*0110*/  IADD3 R9, R0, -R3, RZ ;  /* 0x8000000300097210 */ /* 0x000fe40007ffe0ff */
[----:B------:R-:W1:Y:S03]  /*0120*/  LDC.64 R2, c[0x0][0x210] ;  /* 0x00008400ff027b82 */ /* 0x000e660000000a00 */
[----:B--2---:R-:W-:-:S05]  /*0130*/  IMAD.WIDE R14, R9, 0x4, R14 ;  /* 0x00000004090e7825 */ /* 0x004fca00078e020e */
[----:B------:R-:W2:Y:S01]  /*0140*/  LDG.E.EL R8, desc[UR4][R14.64] ;  /* 0x000000040e087981 */ /* 0x000ea2000c2e1900 */
[----:B----4-:R-:W-:-:S04]  /*0150*/  IMAD.WIDE R16, R9, 0x4, R16 ;  /* 0x0000000409107825 */ /* 0x010fc800078e0210 */
[----:B-----5:R-:W-:Y:S01]  /*0160*/  IMAD.WIDE R18, R9, 0x4, R18 ;  /* 0x0000000409127825 */ /* 0x020fe200078e0212 */
[----:B------:R-:W4:Y:S04]  /*0170*/  LDG.E.EL R12, desc[UR4][R16.64] ;  /* 0x00000004100c7981 */ /* 0x000f28000c2e1900 */
[----:B------:R-:W5:Y:S01]  /*0180*/  LDG.E.EL R13, desc[UR4][R18.64] ;  /* 0x00000004120d7981 */ /* 0x000f62000c2e1900 */
[----:B01----:R-:W-:-:S05]  /*0190*/  IMAD.WIDE R2, R0, 0x4, R2 ;  /* 0x0000000400027825 */ /* 0x003fca00078e0202 */
[----:B------:R-:W4:Y:S01]  /*01a0*/  LDG.E R15, desc[UR4][R2.64] ;  /* 0x00000004020f7981 */ /* 0x000f22000c1e1900 */
[----:B------:R-:W-:-:S04]  /*01b0*/  IMAD.WIDE R10, R9, 0x4, R10 ;  /* 0x00000004090a7825 */ /* 0x000fc800078e020a */
[----:B------:R-:W-:Y:S02]  /*01c0*/  IMAD.WIDE R6, R9, 0x4, R6 ;  /* 0x0000000409067825 */ /* 0x000fe400078e0206 */
[----:B------:R0:W5:Y:S02]  /*01d0*/  LDG.E.EL R10, desc[UR4][R10.64] ;  /* 0x000000040a0a7981 */ /* 0x000164000c2e1900 */
[C---:B---3--:R-:W-:Y:S02]  /*01e0*/  IMAD.WIDE R4, R0.reuse, 0x4, R4 ;  /* 0x0000000400047825 */ /* 0x048fe400078e0204 */
[----:B------:R-:W3:Y:S04]  /*01f0*/  LDG.E.EL R7, desc[UR4][R6.64] ;  /* 0x0000000406077981 */ /* 0x000ee8000c2e1900 */
[----:B------:R1:W3:Y:S01]  /*0200*/  LDG.E R9, desc[UR4][R4.64] ;  /* 0x0000000404097981 */ /* 0x0002e2000c1e1900 */
[----:B0-----:R-:W-:Y:S01]  /*0210*/  HFMA2.MMA R11, -RZ, RZ, 1.625, 0 ;  /* 0x3e800000ff0b7435 */ /* 0x001fe200000001ff */
[----:B-1----:R-:W0:Y:S02]  /*0220*/  LDC.64 R4, c[0x0][0x218] ;  /* 0x00008600ff047b82 */ /* 0x002e240000000a00 */
[----:B0-----:R-:W-:-:S04]  /*0230*/  IMAD.WIDE R4, R0, 0x4, R4 ;  /* 0x0000000400047825 */ /* 0x001fc800078e0204 */
[----:B--2---:R-:W-:-:S04]  /*0240*/  FADD R8, R8, 9.9999997473787516356e-06 ;  /* 0x3727c5ac08087421 */ /* 0x004fc80000000000 */
[----:B------:R-:W0:Y:S02]  /*0250*/  MUFU.SQRT R14, R8 ;  /* 0x00000008000e7308 */ /* 0x000e240000002000 */
[C---:B0-----:R-:W-:Y:S02]  /*0260*/  FSETP.GT.AND P0, PT, R14.reuse, 8.50705917302346158658e+37, PT ;  /* 0x7e8000000e00780b */ /* 0x041fe40003f04000 */
[----:B------:R-:W-:-:S11]  /*0270*/  FSETP.GEU.AND P1, PT, R14, 1.175494350822287508e-38, PT ;  /* 0x008000000e00780b */ /* 0x000fd60003f2e000 */
[----:B------:R-:W-:-:S04]  /*0280*/  @P0 FMUL R14, R14, 0.25 ;  /* 0x3e8000000e0e0820 */ /* 0x000fc80000400000 */
[----:B------:R-:W-:-:S06]  /*0290*/  @!P1 FMUL R14, R14, 16777216 ;  /* 0x4b8000000e0e9820 */ /* 0x000fcc0000400000 */
[----:B------:R-:W0:Y:S01]  /*02a0*/  MUFU.RCP R14, R14 ;  /* 0x0000000e000e7308 */ /* 0x000e220000001000 */
[----:B------:R-:W-:Y:S01]  /*02b0*/  FSEL R11, R11, 1, P0 ;  /* 0x3f8000000b0b7808 */ /* 0x000fe20000000000 */
[----:B----4-:R-:W-:-:S04]  /*02c0*/  FADD R12, R15, R12 ;  /* 0x0000000c0f0c7221 */ /* 0x010fc80000000000 */
[----:B------:R-:W-:Y:S01]  /*02d0*/  @!P1 FMUL R11, R11, 16777216 ;  /* 0x4b8000000b0b9820 */ /* 0x000fe20000400000 */
[----:B-----5:R-:W-:-:S03]  /*02e0*/  FADD R13, -R13, R12 ;  /* 0x0000000c0d0d7221 */ /* 0x020fc60000000100 */
[----:B0-----:R-:W-:-:S04]  /*02f0*/  FMUL R6, R14, R11 ;  /* 0x0000000b0e067220 */ /* 0x001fc80000400000 */
[----:B------:R-:W-:-:S04]  /*0300*/  FMUL R6, R13, R6 ;  /* 0x000000060d067220 */ /* 0x000fc80000400000 */
[----:B---3--:R-:W-:-:S05]  /*0310*/  FFMA R10, R10, R6, R7 ;  /* 0x000000060a0a7223 */ /* 0x008fca0000000007 */
[----:B------:R-:W-:Y:S01]  /*0320*/  FSETP.GT.AND P0, PT, R10, -R9, PT ;  /* 0x800000090a00720b */ /* 0x000fe20003f04000 */
[----:B------:R-:W-:Y:S01]  /*0330*/  FADD R9, R9, R10 ;  /* 0x0000000a09097221 */ /* 0x000fe20000000000 */
[----:B------:R-:W-:Y:S02]  /*0340*/  IADD3 R6, P1, R0, UR6, RZ ;  /* 0x0000000600067c10 */ /* 0x000fe4000ff3e0ff */
[----:B------:R-:W-:Y:S02]  /*0350*/  SEL R11, RZ, 0x1, !P0 ;  /* 0x00000001ff0b7807 */ /* 0x000fe40004000000 */
[----:B------:R-:W-:Y:S01]  /*0360*/  LEA.HI.X.SX32 R7, R0, UR7, 0x1, P1 ;  /* 0x0000000700077c11 */ /* 0x000fe200088f0eff */
[----:B------:R-:W-:Y:S06]  /*0370*/  STG.E desc[UR4][R2.64], R12 ;  /* 0x0000000c02007986 */ /* 0x000fec000c101904 */
[----:B------:R-:W-:Y:S01]  /*0380*/  @!P0 FMUL R9, R9, 0.0099999997764825820923 ;  /* 0x3c23d70a09098820 */ /* 0x000fe20000400000 */
[----:B------:R-:W-:Y:S04]  /*0390*/  STG.E.U8 desc[UR4][R6.64], R11 ;  /* 0x0000000b06007986 */ /* 0x000fe8000c101104 */
[----:B------:R-:W-:Y:S01]  /*03a0*/  STG.E desc[UR4][R4.64], R9 ;  /* 0x0000000904007986 */ /* 0x000fe2000c101904 */
[----:B------:R-:W-:Y:S05]  /*03b0*/  EXIT ;  /* 0x000000000000794d */ /* 0x000fea0003800000 */
.L_x_0:
[----:B------:R-:W-:-:S00]  /*03c0*/  BRA `(.L_x_0) ;  /* 0xfffffffc00fc7947 */ /* 0x000fc0000383ffff */
[----:B------:R-:W-:-:S00]  /*03d0*/  NOP ;  /* 0x0000000000007918 */ /* 0x000fc00000000000 */
        /* <DEDUP_REMOVED lines=10> */
.L_x_1:


//--------------------- .nv.global.init           --------------------------
	.section	.nv.global.init,"aw",@progbits
.nv.global.init:
	.type		_$_str,@object
	.size		_$_str,(_$_str_$_2 - _$_str)
_$_str:
        /*0000*/ 	.byte	0x5f, 0x5f, 0x43, 0x55, 0x44, 0x41, 0x5f, 0x46, 0x54, 0x5a, 0x00
	.type		_$_str_$_2,@object
	.size		_$_str_$_2,(.L_1 - _$_str_$_2)
_$_str_$_2:
        /*000b*/ 	.byte	0x5f, 0x5f, 0x43, 0x55, 0x44, 0x41, 0x5f, 0x50, 0x52, 0x45, 0x43, 0x5f, 0x53, 0x51, 0x52, 0x54
        /*001b*/ 	.byte	0x00
.L_1:


//--------------------- .nv.constant0.triton_poi_fused__native_batch_norm_legit_no_training_add_convolution_leaky_relu_22 --------------------------
	.section	.nv.constant0.triton_poi_fused__native_batch_norm_legit_no_training_add_convolution_leaky_relu_22,"a",@progbits
	.sectionflags	@""
	.align	4
.nv.constant0.triton_poi_fused__native_batch_norm_legit_no_training_add_convolution_leaky_relu_22:
	.zero		604
